	.headerflags	@"EF_CUDA_TEXMODE_UNIFIED EF_CUDA_64BIT_ADDRESS EF_CUDA_ACCELERATORS EF_CUDA_SM90 EF_CUDA_VIRTUAL_SM(EF_CUDA_SM90)"
	.elftype	@"ET_EXEC"


//--------------------- .nv.info                  --------------------------
	.section	.nv.info,"",@"SHT_CUDA_INFO"
	.align	4


	//----- nvinfo : EIATTR_REGCOUNT
	.align		4
        /*0000*/ 	.byte	0x04, 0x2f
        /*0002*/ 	.short	(.L_2 - .L_1)
	.align		4
.L_1:
        /*0004*/ 	.word	index@(triton_poi_fused_clone_1)
        /*0008*/ 	.word	0x00000012


	//----- nvinfo : EIATTR_MIN_STACK_SIZE
	.align		4
.L_2:
        /*000c*/ 	.byte	0x04, 0x12
        /*000e*/ 	.short	(.L_4 - .L_3)
	.align		4
.L_3:
        /*0010*/ 	.word	index@(triton_poi_fused_clone_1)
        /*0014*/ 	.word	0x00000000


	//----- nvinfo : EIATTR_FRAME_SIZE
	.align		4
.L_4:
        /*0018*/ 	.byte	0x04, 0x11
        /*001a*/ 	.short	(.L_6 - .L_5)
	.align		4
.L_5:
        /*001c*/ 	.word	index@(triton_poi_fused_clone_1)
        /*0020*/ 	.word	0x00000000


	//----- nvinfo : EIATTR_MIN_STACK_SIZE
	.align		4
.L_6:
        /*0024*/ 	.byte	0x04, 0x12
        /*0026*/ 	.short	(.L_8 - .L_7)
	.align		4
.L_7:
        /*0028*/ 	.word	index@(triton_poi_fused_clone_1)
        /*002c*/ 	.word	0x00000000
.L_8:


//--------------------- .nv.info.triton_poi_fused_clone_1 --------------------------
	.section	.nv.info.triton_poi_fused_clone_1,"",@"SHT_CUDA_INFO"
	.sectionflags	@""
	.align	4


	//----- nvinfo : EIATTR_CUDA_API_VERSION
	.align		4
        /*0000*/ 	.byte	0x04, 0x37
        /*0002*/ 	.short	(.L_10 - .L_9)
.L_9:
        /*0004*/ 	.word	0x0000007c


	//----- nvinfo : EIATTR_KPARAM_INFO
	.align		4
.L_10:
        /*0008*/ 	.byte	0x04, 0x17
        /*000a*/ 	.short	(.L_12 - .L_11)
.L_11:
        /*000c*/ 	.word	0x00000000
        /*0010*/ 	.short	0x0003
        /*0012*/ 	.short	0x0014
        /*0014*/ 	.byte	0x00, 0xf0, 0x11, 0x00


	//----- nvinfo : EIATTR_KPARAM_INFO
	.align		4
.L_12:
        /*0018*/ 	.byte	0x04, 0x17
        /*001a*/ 	.short	(.L_14 - .L_13)
.L_13:
        /*001c*/ 	.word	0x00000000
        /*0020*/ 	.short	0x0002
        /*0022*/ 	.short	0x0010
        /*0024*/ 	.byte	0x00, 0xf0, 0x11, 0x00


	//----- nvinfo : EIATTR_KPARAM_INFO
	.align		4
.L_14:
        /*0028*/ 	.byte	0x04, 0x17
        /*002a*/ 	.short	(.L_16 - .L_15)
.L_15:
        /*002c*/ 	.word	0x00000000
        /*0030*/ 	.short	0x0001
        /*0032*/ 	.short	0x0008
        /*0034*/ 	.byte	0x00, 0xf4, 0x21, 0x00


	//----- nvinfo : EIATTR_KPARAM_INFO
	.align		4
.L_16:
        /*0038*/ 	.byte	0x04, 0x17
        /*003a*/ 	.short	(.L_18 - .L_17)
.L_17:
        /*003c*/ 	.word	0x00000000
        /*0040*/ 	.short	0x0000
        /*0042*/ 	.short	0x0000
        /*0044*/ 	.byte	0x00, 0xf4, 0x21, 0x00


	//----- nvinfo : EIATTR_SPARSE_MMA_MASK
	.align		4
.L_18:
        /*0048*/ 	.byte	0x03, 0x50
        /*004a*/ 	.short	0x0000


	//----- nvinfo : EIATTR_MAXREG_COUNT
	.align		4
        /*004c*/ 	.byte	0x03, 0x1b
        /*004e*/ 	.short	0x00ff


	//----- nvinfo : EIATTR_EXIT_INSTR_OFFSETS
	.align		4
        /*0050*/ 	.byte	0x04, 0x1c
        /*0052*/ 	.short	(.L_20 - .L_19)


	//   ....[0]....
.L_19:
        /*0054*/ 	.word	0x00000630


	//   ....[1]....
        /*0058*/ 	.word	0x00000700


	//----- nvinfo : EIATTR_REQNTID
	.align		4
.L_20:
        /*005c*/ 	.byte	0x04, 0x10
        /*005e*/ 	.short	(.L_22 - .L_21)
.L_21:
        /*0060*/ 	.word	0x00000080
        /*0064*/ 	.word	0x00000001
        /*0068*/ 	.word	0x00000001


	//----- nvinfo : EIATTR_CBANK_PARAM_SIZE
	.align		4
.L_22:
        /*006c*/ 	.byte	0x03, 0x19
        /*006e*/ 	.short	0x0018


	//----- nvinfo : EIATTR_PARAM_CBANK
	.align		4
        /*0070*/ 	.byte	0x04, 0x0a
        /*0072*/ 	.short	(.L_24 - .L_23)
	.align		4
.L_23:
        /*0074*/ 	.word	index@(.nv.constant0.triton_poi_fused_clone_1)
        /*0078*/ 	.short	0x0210
        /*007a*/ 	.short	0x0018


	//----- nvinfo : EIATTR_SW_WAR
	.align		4
.L_24:
        /*007c*/ 	.byte	0x04, 0x36
        /*007e*/ 	.short	(.L_26 - .L_25)
.L_25:
        /*0080*/ 	.word	0x00000008
.L_26:


//--------------------- .nv.callgraph             --------------------------
	.section	.nv.callgraph,"",@"SHT_CUDA_CALLGRAPH"
	.align	4
	.sectionentsize	8
	.align		4
        /*0000*/ 	.word	0x00000000
	.align		4
        /*0004*/ 	.word	0xffffffff
	.align		4
        /*0008*/ 	.word	0x00000000
	.align		4
        /*000c*/ 	.word	0xfffffffe
	.align		4
        /*0010*/ 	.word	0x00000000
	.align		4
        /*0014*/ 	.word	0xfffffffd
	.align		4
        /*0018*/ 	.word	0x00000000
	.align		4
        /*001c*/ 	.word	0xfffffffc


//--------------------- .nv.constant4             --------------------------
	.section	.nv.constant4,"a",@progbits
	.align	8
	.align		8
.nv.constant4:
        /*0000*/ 	.dword	_$_str


//--------------------- .text.triton_poi_fused_clone_1 --------------------------
	.section	.text.triton_poi_fused_clone_1,"ax",@progbits
	.sectionflags	@"SHF_BARRIERS=1"
	.align	128
        .global         triton_poi_fused_clone_1
        .type           triton_poi_fused_clone_1,@function
        .size           triton_poi_fused_clone_1,(.L_x_1 - triton_poi_fused_clone_1)
        .other          triton_poi_fused_clone_1,@"STO_CUDA_ENTRY STV_DEFAULT"
triton_poi_fused_clone_1:
.text.triton_poi_fused_clone_1:
[----:B------:R-:W0:Y:S02]  /*0000*/  LDC R1, c[0x0][0x28] ;  /* 0x00000a00ff017b82 */ /* 0x000e240000000800 */
[----:B------:R-:W1:Y:S01]  /*0010*/  S2R R0, SR_TID.X ;  /* 0x0000000000007919 */ /* 0x000e620000002100 */
[----:B------:R-:W2:Y:S01]  /*0020*/  S2UR UR5, SR_CTAID.X ;  /* 0x00000000000579c3 */ /* 0x000ea20000002500 */
[----:B------:R-:W-:-:S07]  /*0030*/  ULDC.64 UR8, c[0x0][0x208] ;  /* 0x0000820000087ab9 */ /* 0x000fce0000000a00 */
[----:B------:R-:W3:Y:S08]  /*0040*/  S2UR UR4, SR_CTAID.Y ;  /* 0x00000000000479c3 */ /* 0x000ef00000002600 */
[----:B------:R-:W4:Y:S01]  /*0050*/  LDC.64 R6, c[0x0][0x210] ;  /* 0x00008400ff067b82 */ /* 0x000f220000000a00 */
[----:B--2---:R-:W-:Y:S01]  /*0060*/  USHF.L.U32 UR5, UR5, 0x4, URZ ;  /* 0x0000000405057899 */ /* 0x004fe2000800063f */
[----:B-1----:R-:W-:Y:S01]  /*0070*/  IMAD.SHL.U32 R5, R0, 0x2, RZ ;  /* 0x0000000200057824 */ /* 0x002fe200078e00ff */
[----:B------:R-:W-:Y:S01]  /*0080*/  SHF.R.U32.HI R4, RZ, 0x3, R0 ;  /* 0x00000003ff047819 */ /* 0x000fe20000011600 */
[----:B---3--:R-:W-:-:S03]  /*0090*/  USHF.L.U32 UR4, UR4, 0x4, URZ ;  /* 0x0000000404047899 */ /* 0x008fc6000800063f */
[----:B------:R-:W-:Y:S02]  /*00a0*/  LOP3.LUT R5, R5, 0xe, RZ, 0xc0, !PT ;  /* 0x0000000e05057812 */ /* 0x000fe400078ec0ff */
[----:B------:R-:W-:Y:S02]  /*00b0*/  SGXT.U32 R4, R4, 0x4 ;  /* 0x000000040404781a */ /* 0x000fe40000000000 */
[----:B------:R-:W-:Y:S02]  /*00c0*/  LOP3.LUT R3, R5, UR5, RZ, 0xfc, !PT ;  /* 0x0000000505037c12 */ /* 0x000fe4000f8efcff */
[----:B------:R-:W-:-:S04]  /*00d0*/  LOP3.LUT R2, R4, UR4, RZ, 0xfc, !PT ;  /* 0x0000000404027c12 */ /* 0x000fc8000f8efcff */
[C---:B------:R-:W-:Y:S01]  /*00e0*/  VIMNMX R8, R2.reuse, R3, !PT ;  /* 0x0000000302087248 */ /* 0x040fe20007fe0100 */
[----:B------:R-:W-:-:S03]  /*00f0*/  IMAD R3, R2, 0x10, R3 ;  /* 0x0000001002037824 */ /* 0x000fc600078e0203 */
[----:B------:R-:W-:Y:S01]  /*0100*/  ISETP.GE.AND P0, PT, R8, 0x10, PT ;  /* 0x000000100800780c */ /* 0x000fe20003f06270 */
[----:B----4-:R-:W-:Y:S01]  /*0110*/  IMAD.WIDE R6, R3, 0x4, R6 ;  /* 0x0000000403067825 */ /* 0x010fe200078e0206 */
[----:B------:R-:W-:-:S11]  /*0120*/  CS2R R2, SRZ ;  /* 0x0000000000027805 */ /* 0x000fd6000001ff00 */
[----:B------:R-:W2:Y:S01]  /*0130*/  @!P0 LDG.E.64 R2, desc[UR8][R6.64] ;  /* 0x0000000806028981 */ /* 0x000ea2000c1e1b00 */
[----:B------:R-:W-:Y:S01]  /*0140*/  IMAD.MOV.U32 R13, RZ, RZ, 0x3ab5ebe6 ;  /* 0x3ab5ebe6ff0d7424 */ /* 0x000fe200078e00ff */
[----:B------:R-:W1:Y:S01]  /*0150*/  S2UR UR6, SR_CgaCtaId ;  /* 0x00000000000679c3 */ /* 0x000e620000008800 */
[C---:B--2---:R-:W-:Y:S01]  /*0160*/  FMUL R8, R2.reuse, 1.4426950216293334961 ;  /* 0x3fb8aa3b02087820 */ /* 0x044fe20000400000 */
[C---:B------:R-:W-:Y:S01]  /*0170*/  FMUL R10, R3.reuse, 1.4426950216293334961 ;  /* 0x3fb8aa3b030a7820 */ /* 0x040fe20000400000 */
[----:B------:R-:W-:Y:S01]  /*0180*/  FADD.FTZ R9, |R2|, -RZ ;  /* 0x800000ff02097221 */ /* 0x000fe20000010200 */
[----:B------:R-:W-:-:S03]  /*0190*/  FADD.FTZ R11, |R3|, -RZ ;  /* 0x800000ff030b7221 */ /* 0x000fc60000010200 */
[----:B------:R-:W2:Y:S01]  /*01a0*/  FRND R8, R8 ;  /* 0x0000000800087307 */ /* 0x000ea20000201000 */
[----:B------:R-:W-:-:S07]  /*01b0*/  FSETP.GEU.AND P0, PT, R9, 0.40999999642372131348, PT ;  /* 0x3ed1eb850900780b */ /* 0x000fce0003f0e000 */
[----:B------:R-:W3:Y:S01]  /*01c0*/  FRND R10, R10 ;  /* 0x0000000a000a7307 */ /* 0x000ee20000201000 */
[----:B--2---:R-:W-:Y:S02]  /*01d0*/  FSEL R9, R8, RZ, P0 ;  /* 0x000000ff08097208 */ /* 0x004fe40000000000 */
[----:B------:R-:W-:Y:S02]  /*01e0*/  FSETP.GEU.AND P0, PT, R11, 0.40999999642372131348, PT ;  /* 0x3ed1eb850b00780b */ /* 0x000fe40003f0e000 */
[C---:B------:R-:W-:Y:S01]  /*01f0*/  FSETP.NEU.AND P2, PT, R9.reuse, 128, PT ;  /* 0x430000000900780b */ /* 0x040fe20003f4d000 */
[----:B------:R-:W-:Y:S01]  /*0200*/  FFMA.FTZ R14, -R9, 0.693145751953125, R2 ;  /* 0x3f317200090e7823 */ /* 0x000fe20000010102 */
[----:B---3--:R-:W-:-:S03]  /*0210*/  FSEL R12, R10, RZ, P0 ;  /* 0x000000ff0a0c7208 */ /* 0x008fc60000000000 */
[C---:B------:R-:W-:Y:S01]  /*0220*/  FFMA.FTZ R14, -R9.reuse, 1.428606765330187045e-06, R14 ;  /* 0x35bfbe8e090e7823 */ /* 0x040fe2000001010e */
[----:B------:R-:W-:Y:S02]  /*0230*/  FSEL R9, R9, 127, P2 ;  /* 0x42fe000009097808 */ /* 0x000fe40001000000 */
[----:B------:R-:W-:Y:S01]  /*0240*/  FSETP.NEU.AND P1, PT, R12, 128, PT ;  /* 0x430000000c00780b */ /* 0x000fe20003f2d000 */
[----:B------:R-:W-:Y:S01]  /*0250*/  FFMA.FTZ R7, R14, R13, 0.0083824126049876213074 ;  /* 0x3c0956630e077423 */ /* 0x000fe2000001000d */
[----:B------:R-:W-:Y:S01]  /*0260*/  FFMA.FTZ R11, -R12, 0.693145751953125, R3 ;  /* 0x3f3172000c0b7823 */ /* 0x000fe20000010103 */
[----:B------:R-:W2:Y:S01]  /*0270*/  MUFU.EX2 R6, R9 ;  /* 0x0000000900067308 */ /* 0x000ea20000000800 */
[----:B------:R-:W-:Y:S01]  /*0280*/  FSETP.NEU.AND P0, PT, R2, RZ, PT ;  /* 0x000000ff0200720b */ /* 0x000fe20003f0d000 */
[----:B------:R-:W-:Y:S01]  /*0290*/  FFMA.FTZ R7, R14, R7, 0.041667830199003219604 ;  /* 0x3d2aabe30e077423 */ /* 0x000fe20000010007 */
[C---:B------:R-:W-:Y:S01]  /*02a0*/  FFMA.FTZ R8, -R12.reuse, 1.428606765330187045e-06, R11 ;  /* 0x35bfbe8e0c087823 */ /* 0x040fe2000001010b */
[----:B------:R-:W-:-:S02]  /*02b0*/  FSEL R12, R12, 127, P1 ;  /* 0x42fe00000c0c7808 */ /* 0x000fc40000800000 */
[----:B------:R-:W-:Y:S01]  /*02c0*/  FFMA.FTZ R7, R14, R7, 0.16666397452354431152 ;  /* 0x3e2aa9f60e077423 */ /* 0x000fe20000010007 */
[----:B------:R-:W-:Y:S01]  /*02d0*/  FFMA.FTZ R11, R8, R13, 0.0083824126049876213074 ;  /* 0x3c095663080b7423 */ /* 0x000fe2000001000d */
[----:B------:R-:W-:Y:S02]  /*02e0*/  FSETP.GT.AND P3, PT, R9, 128, PT ;  /* 0x430000000900780b */ /* 0x000fe40003f64000 */
[----:B------:R-:W-:Y:S01]  /*02f0*/  FFMA.FTZ R7, R14, R7, 0.49999994039535522461 ;  /* 0x3efffffe0e077423 */ /* 0x000fe20000010007 */
[----:B------:R-:W-:Y:S01]  /*0300*/  FFMA.FTZ R13, R8, R11, 0.041667830199003219604 ;  /* 0x3d2aabe3080d7423 */ /* 0x000fe2000001000b */
[----:B------:R-:W-:Y:S02]  /*0310*/  FSETP.GT.AND P4, PT, R12, 128, PT ;  /* 0x430000000c00780b */ /* 0x000fe40003f84000 */
[----:B------:R-:W-:Y:S01]  /*0320*/  FMUL R11, R14, R7 ;  /* 0x000000070e0b7220 */ /* 0x000fe20000400000 */
[----:B------:R-:W-:Y:S01]  /*0330*/  FFMA.FTZ R13, R8, R13, 0.16666397452354431152 ;  /* 0x3e2aa9f6080d7423 */ /* 0x000fe2000001000d */
[----:B------:R-:W3:Y:S02]  /*0340*/  MUFU.EX2 R7, R12 ;  /* 0x0000000c00077308 */ /* 0x000ee40000000800 */
[----:B------:R-:W-:Y:S01]  /*0350*/  FFMA.FTZ R11, R14, R11, R14 ;  /* 0x0000000b0e0b7223 */ /* 0x000fe2000001000e */
[----:B------:R-:W-:Y:S01]  /*0360*/  FFMA.FTZ R15, R8, R13, 0.49999994039535522461 ;  /* 0x3efffffe080f7423 */ /* 0x000fe2000001000d */
[----:B--2---:R-:W-:-:S03]  /*0370*/  FADD R13, R6, -1 ;  /* 0xbf800000060d7421 */ /* 0x004fc60000000000 */
[----:B------:R-:W-:Y:S01]  /*0380*/  FMUL R15, R8, R15 ;  /* 0x0000000f080f7220 */ /* 0x000fe20000400000 */
[----:B------:R-:W-:-:S03]  /*0390*/  FFMA.FTZ R6, R6, R11, R13 ;  /* 0x0000000b06067223 */ /* 0x000fc6000001000d */
[----:B------:R-:W-:Y:S01]  /*03a0*/  FFMA.FTZ R8, R8, R15, R8 ;  /* 0x0000000f08087223 */ /* 0x000fe20000010008 */
[----:B------:R-:W-:Y:S01]  /*03b0*/  @!P2 FADD R6, R6, R6 ;  /* 0x000000060606a221 */ /* 0x000fe20000000000 */
[----:B------:R-:W-:Y:S01]  /*03c0*/  FSETP.GEU.AND P2, PT, R9, -25, PT ;  /* 0xc1c800000900780b */ /* 0x000fe20003f4e000 */
[----:B------:R-:W-:Y:S01]  /*03d0*/  FADD R9, R2, R2 ;  /* 0x0000000202097221 */ /* 0x000fe20000000000 */
[C---:B---3--:R-:W-:Y:S02]  /*03e0*/  FADD R10, R7.reuse, -1 ;  /* 0xbf800000070a7421 */ /* 0x048fe40000000000 */
[----:B------:R-:W-:Y:S02]  /*03f0*/  FSEL R6, R6, +INF , !P3 ;  /* 0x7f80000006067808 */ /* 0x000fe40005800000 */
[----:B------:R-:W-:Y:S01]  /*0400*/  FFMA.FTZ R7, R7, R8, R10 ;  /* 0x0000000807077223 */ /* 0x000fe2000001000a */
[----:B------:R-:W-:Y:S01]  /*0410*/  IMAD.SHL.U32 R8, R0, 0x20, RZ ;  /* 0x0000002000087824 */ /* 0x000fe200078e00ff */
[----:B------:R-:W-:-:S02]  /*0420*/  @P0 FSEL R9, R6, -1, P2 ;  /* 0xbf80000006090808 */ /* 0x000fc40001000000 */
[----:B------:R-:W-:Y:S01]  /*0430*/  @!P1 FADD R7, R7, R7 ;  /* 0x0000000707079221 */ /* 0x000fe20000000000 */
[----:B------:R-:W-:Y:S02]  /*0440*/  FSETP.NEU.AND P1, PT, R3, RZ, PT ;  /* 0x000000ff0300720b */ /* 0x000fe40003f2d000 */
[----:B------:R-:W-:Y:S02]  /*0450*/  FSETP.GEU.AND P3, PT, R12, -25, PT ;  /* 0xc1c800000c00780b */ /* 0x000fe40003f6e000 */
[----:B------:R-:W-:Y:S01]  /*0460*/  LOP3.LUT R6, R5, UR4, RZ, 0xfc, !PT ;  /* 0x0000000405067c12 */ /* 0x000fe2000f8efcff */
[----:B------:R-:W-:Y:S01]  /*0470*/  UMOV UR4, 0x400 ;  /* 0x0000040000047882 */ /* 0x000fe20000000000 */
[----:B------:R-:W-:Y:S01]  /*0480*/  FSEL R7, R7, +INF , !P4 ;  /* 0x7f80000007077808 */ /* 0x000fe20006000000 */
[----:B-1----:R-:W-:Y:S01]  /*0490*/  UPRMT UR4, UR6, 0x654, UR4 ;  /* 0x0000065406047896 */ /* 0x002fe20008000004 */
[----:B------:R-:W-:Y:S02]  /*04a0*/  FSETP.GT.AND P0, PT, R2, RZ, PT ;  /* 0x000000ff0200720b */ /* 0x000fe40003f04000 */
[----:B------:R-:W-:-:S02]  /*04b0*/  LOP3.LUT R11, R8, 0xe0, RZ, 0xc0, !PT ;  /* 0x000000e0080b7812 */ /* 0x000fc400078ec0ff */
[----:B------:R-:W-:Y:S01]  /*04c0*/  FSEL R8, R7, -1, P3 ;  /* 0xbf80000007087808 */ /* 0x000fe20001800000 */
[----:B------:R-:W-:Y:S01]  /*04d0*/  @!P1 FADD R8, R3, R3 ;  /* 0x0000000303089221 */ /* 0x000fe20000000000 */
[----:B------:R-:W-:Y:S02]  /*04e0*/  FSEL R9, R2, R9, P0 ;  /* 0x0000000902097208 */ /* 0x000fe40000000000 */
[----:B------:R-:W-:Y:S02]  /*04f0*/  LOP3.LUT R2, R11, 0x10, RZ, 0xfc, !PT ;  /* 0x000000100b027812 */ /* 0x000fe400078efcff */
[----:B------:R-:W-:Y:S01]  /*0500*/  FSETP.GT.AND P0, PT, R3, RZ, PT ;  /* 0x000000ff0300720b */ /* 0x000fe20003f04000 */
[----:B------:R-:W-:Y:S01]  /*0510*/  FADD R9, R9, 1 ;  /* 0x3f80000009097421 */ /* 0x000fe20000000000 */
[----:B------:R-:W-:Y:S02]  /*0520*/  LOP3.LUT R5, R4, UR5, RZ, 0xfc, !PT ;  /* 0x0000000504057c12 */ /* 0x000fe4000f8efcff */
[----:B------:R-:W-:-:S02]  /*0530*/  LOP3.LUT R4, R11, R4, RZ, 0xfc, !PT ;  /* 0x000000040b047212 */ /* 0x000fc400078efcff */
[----:B------:R-:W-:Y:S02]  /*0540*/  LEA.HI R11, R11, UR4, RZ, 0x1f ;  /* 0x000000040b0b7c11 */ /* 0x000fe4000f8ff8ff */
[----:B------:R-:W-:Y:S02]  /*0550*/  LEA.HI R7, R2, UR4, RZ, 0x1f ;  /* 0x0000000402077c11 */ /* 0x000fe4000f8ff8ff */
[----:B------:R-:W-:Y:S01]  /*0560*/  FSEL R8, R3, R8, P0 ;  /* 0x0000000803087208 */ /* 0x000fe20000000000 */
[C---:B------:R-:W-:Y:S01]  /*0570*/  IMAD R2, R4.reuse, 0x4, R11 ;  /* 0x0000000404027824 */ /* 0x040fe200078e020b */
[----:B------:R-:W-:Y:S01]  /*0580*/  VIMNMX R10, R5, R6, !PT ;  /* 0x00000006050a7248 */ /* 0x000fe20007fe0100 */
[----:B------:R-:W-:Y:S02]  /*0590*/  IMAD R7, R4, 0x4, R7 ;  /* 0x0000000404077824 */ /* 0x000fe400078e0207 */
[----:B------:R-:W-:Y:S01]  /*05a0*/  FADD R8, R8, 1 ;  /* 0x3f80000008087421 */ /* 0x000fe20000000000 */
[----:B------:R1:W-:Y:S01]  /*05b0*/  STS [R2], R9 ;  /* 0x0000000902007388 */ /* 0x0003e20000000800 */
[----:B------:R-:W-:Y:S01]  /*05c0*/  ISETP.GE.AND P2, PT, R10, 0x10, PT ;  /* 0x000000100a00780c */ /* 0x000fe20003f46270 */
[C---:B------:R-:W-:Y:S01]  /*05d0*/  IMAD.SHL.U32 R3, R0.reuse, 0x8, RZ ;  /* 0x0000000800037824 */ /* 0x040fe200078e00ff */
[----:B------:R-:W-:Y:S01]  /*05e0*/  LOP3.LUT R0, R0, 0x78, RZ, 0xc0, !PT ;  /* 0x0000007800007812 */ /* 0x000fe200078ec0ff */
[----:B------:R1:W-:Y:S03]  /*05f0*/  STS [R7+0x40], R8 ;  /* 0x0000400807007388 */ /* 0x0003e60000000800 */
[----:B------:R-:W-:-:S04]  /*0600*/  LOP3.LUT R3, R3, 0x3f8, RZ, 0xc0, !PT ;  /* 0x000003f803037812 */ /* 0x000fc800078ec0ff */
[----:B------:R-:W-:Y:S01]  /*0610*/  IADD3 R0, R3, UR4, R0 ;  /* 0x0000000403007c10 */ /* 0x000fe2000fffe000 */
[----:B------:R-:W-:Y:S06]  /*0620*/  BAR.SYNC.DEFER_BLOCKING 0x0 ;  /* 0x0000000000007b1d */ /* 0x000fec0000010000 */
[----:B-1----:R-:W-:Y:S05]  /*0630*/  @P2 EXIT ;  /* 0x000000000000294d */ /* 0x002fea0003800000 */
[----:B------:R-:W0:Y:S01]  /*0640*/  LDS.64 R10, [R0] ;  /* 0x00000000000a7984 */ /* 0x000e220000000a00 */
[----:B------:R-:W-:Y:S01]  /*0650*/  SHF.R.S32.HI R7, RZ, 0x1f, R6 ;  /* 0x0000001fff077819 */ /* 0x000fe20000011406 */
[----:B------:R-:W1:Y:S03]  /*0660*/  LDC.64 R2, c[0x0][0x218] ;  /* 0x00008600ff027b82 */ /* 0x000e660000000a00 */
[----:B------:R-:W-:-:S04]  /*0670*/  LEA.HI R7, R7, R6, RZ, 0x2 ;  /* 0x0000000607077211 */ /* 0x000fc800078f10ff */
[C---:B------:R-:W-:Y:S01]  /*0680*/  LOP3.LUT R9, R7.reuse, 0xfffffffc, RZ, 0xc0, !PT ;  /* 0xfffffffc07097812 */ /* 0x040fe200078ec0ff */
[----:B------:R-:W-:-:S04]  /*0690*/  IMAD.SHL.U32 R7, R7, 0x10, RZ ;  /* 0x0000001007077824 */ /* 0x000fc800078e00ff */
[----:B------:R-:W-:Y:S01]  /*06a0*/  IMAD.IADD R6, R6, 0x1, -R9 ;  /* 0x0000000106067824 */ /* 0x000fe200078e0a09 */
[----:B------:R-:W-:-:S03]  /*06b0*/  LOP3.LUT R7, R7, 0xffffffc0, RZ, 0xc0, !PT ;  /* 0xffffffc007077812 */ /* 0x000fc600078ec0ff */
[----:B------:R-:W-:-:S04]  /*06c0*/  IMAD R6, R5, 0x4, R6 ;  /* 0x0000000405067824 */ /* 0x000fc800078e0206 */
[----:B------:R-:W-:-:S04]  /*06d0*/  IMAD.IADD R7, R6, 0x1, R7 ;  /* 0x0000000106077824 */ /* 0x000fc800078e0207 */
[----:B-1----:R-:W-:-:S05]  /*06e0*/  IMAD.WIDE R2, R7, 0x4, R2 ;  /* 0x0000000407027825 */ /* 0x002fca00078e0202 */
[----:B0-----:R-:W-:Y:S01]  /*06f0*/  STG.E.64 desc[UR8][R2.64], R10 ;  /* 0x0000000a02007986 */ /* 0x001fe2000c101b08 */
[----:B------:R-:W-:Y:S05]  /*0700*/  EXIT ;  /* 0x000000000000794d */ /* 0x000fea0003800000 */
.L_x_0:
[----:B------:R-:W-:-:S00]  /*0710*/  BRA `(.L_x_0) ;  /* 0xfffffffc00fc7947 */ /* 0x000fc0000383ffff */
[----:B------:R-:W-:-:S00]  /*0720*/  NOP ;  /* 0x0000000000007918 */ /* 0x000fc00000000000 */
        /* <DEDUP_REMOVED lines=13> */
.L_x_1:


//--------------------- .nv.global.init           --------------------------
	.section	.nv.global.init,"aw",@progbits
.nv.global.init:
	.type		_$_str,@object
	.size		_$_str,(.L_0 - _$_str)
_$_str:
        /*0000*/ 	.byte	0x5f, 0x5f, 0x43, 0x55, 0x44, 0x41, 0x5f, 0x46, 0x54, 0x5a, 0x00
.L_0:


//--------------------- .nv.shared.triton_poi_fused_clone_1 --------------------------
	.section	.nv.shared.triton_poi_fused_clone_1,"aw",@nobits
	.sectionflags	@""
	.align	16
	.zero		1024


//--------------------- .nv.constant0.triton_poi_fused_clone_1 --------------------------
	.section	.nv.constant0.triton_poi_fused_clone_1,"a",@progbits
	.sectionflags	@""
	.align	4
.nv.constant0.triton_poi_fused_clone_1:
	.zero		552
